//
// Generated by NVIDIA NVVM Compiler
//
// Compiler Build ID: CL-36424714
// Cuda compilation tools, release 13.0, V13.0.88
// Based on NVVM 20.0.0
//

.version 9.0
.target sm_100
.address_size 64

	// .globl	_Z15MatrixMulKernelPfS_S_iii
// _ZZ21MatrixMulTilingKernelPfS_S_iiiE3Mds has been demoted
// _ZZ21MatrixMulTilingKernelPfS_S_iiiE3Nds has been demoted

.visible .entry _Z15MatrixMulKernelPfS_S_iii(
	.param .u64 .ptr .align 1 _Z15MatrixMulKernelPfS_S_iii_param_0,
	.param .u64 .ptr .align 1 _Z15MatrixMulKernelPfS_S_iii_param_1,
	.param .u64 .ptr .align 1 _Z15MatrixMulKernelPfS_S_iii_param_2,
	.param .u32 _Z15MatrixMulKernelPfS_S_iii_param_3,
	.param .u32 _Z15MatrixMulKernelPfS_S_iii_param_4,
	.param .u32 _Z15MatrixMulKernelPfS_S_iii_param_5
)
{
	.reg .pred 	%p<13>;
	.reg .b32 	%r<41>;
	.reg .b32 	%f<68>;
	.reg .b64 	%rd<53>;

	ld.param.u64 	%rd7, [_Z15MatrixMulKernelPfS_S_iii_param_0];
	ld.param.u64 	%rd8, [_Z15MatrixMulKernelPfS_S_iii_param_1];
	ld.param.u64 	%rd6, [_Z15MatrixMulKernelPfS_S_iii_param_2];
	ld.param.u32 	%r20, [_Z15MatrixMulKernelPfS_S_iii_param_3];
	ld.param.u32 	%r18, [_Z15MatrixMulKernelPfS_S_iii_param_4];
	ld.param.u32 	%r19, [_Z15MatrixMulKernelPfS_S_iii_param_5];
	cvta.to.global.u64 	%rd1, %rd8;
	cvta.to.global.u64 	%rd2, %rd7;
	mov.u32 	%r21, %ctaid.y;
	mov.u32 	%r22, %ntid.y;
	mov.u32 	%r23, %tid.y;
	mad.lo.s32 	%r1, %r21, %r22, %r23;
	mov.u32 	%r24, %ctaid.x;
	mov.u32 	%r25, %ntid.x;
	mov.u32 	%r26, %tid.x;
	mad.lo.s32 	%r2, %r24, %r25, %r26;
	setp.ge.s32 	%p1, %r1, %r20;
	setp.ge.s32 	%p2, %r2, %r19;
	or.pred  	%p3, %p1, %p2;
	@%p3 bra 	$L__BB0_14;
	setp.lt.s32 	%p4, %r18, 1;
	mov.f32 	%f67, 0f00000000;
	@%p4 bra 	$L__BB0_13;
	mul.lo.s32 	%r3, %r18, %r1;
	and.b32  	%r4, %r18, 7;
	setp.lt.u32 	%p5, %r18, 8;
	mov.f32 	%f67, 0f00000000;
	mov.b32 	%r39, 0;
	@%p5 bra 	$L__BB0_5;
	and.b32  	%r39, %r18, 2147483640;
	neg.s32 	%r37, %r39;
	shl.b32 	%r7, %r19, 3;
	mul.wide.u32 	%rd9, %r3, 4;
	add.s64 	%rd10, %rd9, %rd2;
	add.s64 	%rd52, %rd10, 16;
	mov.f32 	%f67, 0f00000000;
	mul.wide.s32 	%rd13, %r19, 4;
	mov.u32 	%r36, %r2;
$L__BB0_4:
	.pragma "nounroll";
	ld.global.f32 	%f17, [%rd52+-16];
	mul.wide.s32 	%rd11, %r36, 4;
	add.s64 	%rd12, %rd1, %rd11;
	ld.global.f32 	%f18, [%rd12];
	fma.rn.f32 	%f19, %f17, %f18, %f67;
	ld.global.f32 	%f20, [%rd52+-12];
	add.s64 	%rd14, %rd12, %rd13;
	ld.global.f32 	%f21, [%rd14];
	fma.rn.f32 	%f22, %f20, %f21, %f19;
	ld.global.f32 	%f23, [%rd52+-8];
	add.s64 	%rd15, %rd14, %rd13;
	ld.global.f32 	%f24, [%rd15];
	fma.rn.f32 	%f25, %f23, %f24, %f22;
	ld.global.f32 	%f26, [%rd52+-4];
	add.s64 	%rd16, %rd15, %rd13;
	ld.global.f32 	%f27, [%rd16];
	fma.rn.f32 	%f28, %f26, %f27, %f25;
	ld.global.f32 	%f29, [%rd52];
	add.s64 	%rd17, %rd16, %rd13;
	ld.global.f32 	%f30, [%rd17];
	fma.rn.f32 	%f31, %f29, %f30, %f28;
	ld.global.f32 	%f32, [%rd52+4];
	add.s64 	%rd18, %rd17, %rd13;
	ld.global.f32 	%f33, [%rd18];
	fma.rn.f32 	%f34, %f32, %f33, %f31;
	ld.global.f32 	%f35, [%rd52+8];
	add.s64 	%rd19, %rd18, %rd13;
	ld.global.f32 	%f36, [%rd19];
	fma.rn.f32 	%f37, %f35, %f36, %f34;
	ld.global.f32 	%f38, [%rd52+12];
	add.s64 	%rd20, %rd19, %rd13;
	ld.global.f32 	%f39, [%rd20];
	fma.rn.f32 	%f67, %f38, %f39, %f37;
	add.s32 	%r37, %r37, 8;
	add.s32 	%r36, %r36, %r7;
	add.s64 	%rd52, %rd52, 32;
	setp.ne.s32 	%p6, %r37, 0;
	@%p6 bra 	$L__BB0_4;
$L__BB0_5:
	setp.eq.s32 	%p7, %r4, 0;
	@%p7 bra 	$L__BB0_13;
	and.b32  	%r13, %r18, 3;
	setp.lt.u32 	%p8, %r4, 4;
	@%p8 bra 	$L__BB0_8;
	add.s32 	%r28, %r39, %r3;
	mul.wide.u32 	%rd21, %r28, 4;
	add.s64 	%rd22, %rd2, %rd21;
	ld.global.f32 	%f41, [%rd22];
	mad.lo.s32 	%r29, %r39, %r19, %r2;
	mul.wide.s32 	%rd23, %r29, 4;
	add.s64 	%rd24, %rd1, %rd23;
	ld.global.f32 	%f42, [%rd24];
	fma.rn.f32 	%f43, %f41, %f42, %f67;
	cvt.u64.u32 	%rd25, %r3;
	cvt.u64.u32 	%rd26, %r39;
	add.s64 	%rd27, %rd26, %rd25;
	shl.b64 	%rd28, %rd27, 2;
	add.s64 	%rd29, %rd2, %rd28;
	ld.global.f32 	%f44, [%rd29+4];
	mul.wide.s32 	%rd30, %r19, 4;
	add.s64 	%rd31, %rd24, %rd30;
	ld.global.f32 	%f45, [%rd31];
	fma.rn.f32 	%f46, %f44, %f45, %f43;
	ld.global.f32 	%f47, [%rd29+8];
	add.s64 	%rd32, %rd31, %rd30;
	ld.global.f32 	%f48, [%rd32];
	fma.rn.f32 	%f49, %f47, %f48, %f46;
	ld.global.f32 	%f50, [%rd29+12];
	add.s64 	%rd33, %rd32, %rd30;
	ld.global.f32 	%f51, [%rd33];
	fma.rn.f32 	%f67, %f50, %f51, %f49;
	add.s32 	%r39, %r39, 4;
$L__BB0_8:
	setp.eq.s32 	%p9, %r13, 0;
	@%p9 bra 	$L__BB0_13;
	setp.eq.s32 	%p10, %r13, 1;
	@%p10 bra 	$L__BB0_11;
	add.s32 	%r30, %r39, %r3;
	mul.wide.u32 	%rd34, %r30, 4;
	add.s64 	%rd35, %rd2, %rd34;
	ld.global.f32 	%f53, [%rd35];
	mad.lo.s32 	%r31, %r39, %r19, %r2;
	mul.wide.s32 	%rd36, %r31, 4;
	add.s64 	%rd37, %rd1, %rd36;
	ld.global.f32 	%f54, [%rd37];
	fma.rn.f32 	%f55, %f53, %f54, %f67;
	cvt.u64.u32 	%rd38, %r3;
	cvt.u64.u32 	%rd39, %r39;
	add.s64 	%rd40, %rd39, %rd38;
	shl.b64 	%rd41, %rd40, 2;
	add.s64 	%rd42, %rd2, %rd41;
	ld.global.f32 	%f56, [%rd42+4];
	mul.wide.s32 	%rd43, %r19, 4;
	add.s64 	%rd44, %rd37, %rd43;
	ld.global.f32 	%f57, [%rd44];
	fma.rn.f32 	%f67, %f56, %f57, %f55;
	add.s32 	%r39, %r39, 2;
$L__BB0_11:
	and.b32  	%r32, %r18, 1;
	setp.eq.b32 	%p11, %r32, 1;
	not.pred 	%p12, %p11;
	@%p12 bra 	$L__BB0_13;
	add.s32 	%r33, %r39, %r3;
	mul.wide.u32 	%rd45, %r33, 4;
	add.s64 	%rd46, %rd2, %rd45;
	ld.global.f32 	%f58, [%rd46];
	mad.lo.s32 	%r34, %r39, %r19, %r2;
	mul.wide.s32 	%rd47, %r34, 4;
	add.s64 	%rd48, %rd1, %rd47;
	ld.global.f32 	%f59, [%rd48];
	fma.rn.f32 	%f67, %f58, %f59, %f67;
$L__BB0_13:
	mad.lo.s32 	%r35, %r19, %r1, %r2;
	cvta.to.global.u64 	%rd49, %rd6;
	mul.wide.s32 	%rd50, %r35, 4;
	add.s64 	%rd51, %rd49, %rd50;
	st.global.f32 	[%rd51], %f67;
$L__BB0_14:
	ret;

}
	// .globl	_Z21MatrixMulTilingKernelPfS_S_iii
.visible .entry _Z21MatrixMulTilingKernelPfS_S_iii(
	.param .u64 .ptr .align 1 _Z21MatrixMulTilingKernelPfS_S_iii_param_0,
	.param .u64 .ptr .align 1 _Z21MatrixMulTilingKernelPfS_S_iii_param_1,
	.param .u64 .ptr .align 1 _Z21MatrixMulTilingKernelPfS_S_iii_param_2,
	.param .u32 _Z21MatrixMulTilingKernelPfS_S_iii_param_3,
	.param .u32 _Z21MatrixMulTilingKernelPfS_S_iii_param_4,
	.param .u32 _Z21MatrixMulTilingKernelPfS_S_iii_param_5
)
{
	.reg .pred 	%p<12>;
	.reg .b32 	%r<46>;
	.reg .b32 	%f<111>;
	.reg .b64 	%rd<13>;
	// demoted variable
	.shared .align 4 .b8 _ZZ21MatrixMulTilingKernelPfS_S_iiiE3Mds[4096];
	// demoted variable
	.shared .align 4 .b8 _ZZ21MatrixMulTilingKernelPfS_S_iiiE3Nds[4096];
	ld.param.u64 	%rd3, [_Z21MatrixMulTilingKernelPfS_S_iii_param_0];
	ld.param.u64 	%rd4, [_Z21MatrixMulTilingKernelPfS_S_iii_param_1];
	ld.param.u64 	%rd5, [_Z21MatrixMulTilingKernelPfS_S_iii_param_2];
	ld.param.u32 	%r24, [_Z21MatrixMulTilingKernelPfS_S_iii_param_3];
	ld.param.u32 	%r25, [_Z21MatrixMulTilingKernelPfS_S_iii_param_4];
	ld.param.u32 	%r26, [_Z21MatrixMulTilingKernelPfS_S_iii_param_5];
	mov.u32 	%r27, %ctaid.x;
	mov.u32 	%r28, %ctaid.y;
	mov.u32 	%r41, %tid.x;
	mov.u32 	%r43, %tid.y;
	shl.b32 	%r29, %r28, 5;
	add.s32 	%r3, %r29, %r43;
	shl.b32 	%r4, %r27, 5;
	add.s32 	%r5, %r4, %r41;
	setp.lt.s32 	%p1, %r25, -30;
	mov.f32 	%f110, 0f00000000;
	@%p1 bra 	$L__BB1_7;
	add.s32 	%r30, %r25, -1;
	shr.s32 	%r31, %r30, 31;
	shr.u32 	%r32, %r31, 27;
	add.s32 	%r33, %r30, %r32;
	shr.s32 	%r34, %r33, 5;
	neg.s32 	%r45, %r34;
	shl.b32 	%r35, %r43, 7;
	mov.u32 	%r36, _ZZ21MatrixMulTilingKernelPfS_S_iiiE3Mds;
	add.s32 	%r6, %r36, %r35;
	shl.b32 	%r37, %r41, 2;
	add.s32 	%r7, %r6, %r37;
	mov.u32 	%r38, _ZZ21MatrixMulTilingKernelPfS_S_iiiE3Nds;
	add.s32 	%r9, %r38, %r37;
	add.s32 	%r8, %r9, %r35;
	mad.lo.s32 	%r39, %r43, %r26, %r41;
	add.s32 	%r44, %r39, %r4;
	shl.b32 	%r12, %r26, 5;
	mad.lo.s32 	%r42, %r25, %r3, %r41;
	cvta.to.global.u64 	%rd1, %rd3;
	cvta.to.global.u64 	%rd2, %rd4;
	mov.f32 	%f110, 0f00000000;
$L__BB1_2:
	setp.ge.s32 	%p2, %r3, %r24;
	setp.ge.s32 	%p3, %r41, %r25;
	mov.f32 	%f108, 0f00000000;
	or.pred  	%p4, %p2, %p3;
	@%p4 bra 	$L__BB1_4;
	mul.wide.s32 	%rd6, %r42, 4;
	add.s64 	%rd7, %rd1, %rd6;
	ld.global.f32 	%f108, [%rd7];
$L__BB1_4:
	setp.ge.s32 	%p5, %r5, %r26;
	st.shared.f32 	[%r7], %f108;
	setp.ge.s32 	%p6, %r43, %r25;
	mov.f32 	%f109, 0f00000000;
	or.pred  	%p7, %p6, %p5;
	@%p7 bra 	$L__BB1_6;
	mul.wide.s32 	%rd8, %r44, 4;
	add.s64 	%rd9, %rd2, %rd8;
	ld.global.f32 	%f109, [%rd9];
$L__BB1_6:
	st.shared.f32 	[%r8], %f109;
	bar.sync 	0;
	ld.shared.f32 	%f12, [%r6];
	ld.shared.f32 	%f13, [%r9];
	fma.rn.f32 	%f14, %f12, %f13, %f110;
	ld.shared.f32 	%f15, [%r6+4];
	ld.shared.f32 	%f16, [%r9+128];
	fma.rn.f32 	%f17, %f15, %f16, %f14;
	ld.shared.f32 	%f18, [%r6+8];
	ld.shared.f32 	%f19, [%r9+256];
	fma.rn.f32 	%f20, %f18, %f19, %f17;
	ld.shared.f32 	%f21, [%r6+12];
	ld.shared.f32 	%f22, [%r9+384];
	fma.rn.f32 	%f23, %f21, %f22, %f20;
	ld.shared.f32 	%f24, [%r6+16];
	ld.shared.f32 	%f25, [%r9+512];
	fma.rn.f32 	%f26, %f24, %f25, %f23;
	ld.shared.f32 	%f27, [%r6+20];
	ld.shared.f32 	%f28, [%r9+640];
	fma.rn.f32 	%f29, %f27, %f28, %f26;
	ld.shared.f32 	%f30, [%r6+24];
	ld.shared.f32 	%f31, [%r9+768];
	fma.rn.f32 	%f32, %f30, %f31, %f29;
	ld.shared.f32 	%f33, [%r6+28];
	ld.shared.f32 	%f34, [%r9+896];
	fma.rn.f32 	%f35, %f33, %f34, %f32;
	ld.shared.f32 	%f36, [%r6+32];
	ld.shared.f32 	%f37, [%r9+1024];
	fma.rn.f32 	%f38, %f36, %f37, %f35;
	ld.shared.f32 	%f39, [%r6+36];
	ld.shared.f32 	%f40, [%r9+1152];
	fma.rn.f32 	%f41, %f39, %f40, %f38;
	ld.shared.f32 	%f42, [%r6+40];
	ld.shared.f32 	%f43, [%r9+1280];
	fma.rn.f32 	%f44, %f42, %f43, %f41;
	ld.shared.f32 	%f45, [%r6+44];
	ld.shared.f32 	%f46, [%r9+1408];
	fma.rn.f32 	%f47, %f45, %f46, %f44;
	ld.shared.f32 	%f48, [%r6+48];
	ld.shared.f32 	%f49, [%r9+1536];
	fma.rn.f32 	%f50, %f48, %f49, %f47;
	ld.shared.f32 	%f51, [%r6+52];
	ld.shared.f32 	%f52, [%r9+1664];
	fma.rn.f32 	%f53, %f51, %f52, %f50;
	ld.shared.f32 	%f54, [%r6+56];
	ld.shared.f32 	%f55, [%r9+1792];
	fma.rn.f32 	%f56, %f54, %f55, %f53;
	ld.shared.f32 	%f57, [%r6+60];
	ld.shared.f32 	%f58, [%r9+1920];
	fma.rn.f32 	%f59, %f57, %f58, %f56;
	ld.shared.f32 	%f60, [%r6+64];
	ld.shared.f32 	%f61, [%r9+2048];
	fma.rn.f32 	%f62, %f60, %f61, %f59;
	ld.shared.f32 	%f63, [%r6+68];
	ld.shared.f32 	%f64, [%r9+2176];
	fma.rn.f32 	%f65, %f63, %f64, %f62;
	ld.shared.f32 	%f66, [%r6+72];
	ld.shared.f32 	%f67, [%r9+2304];
	fma.rn.f32 	%f68, %f66, %f67, %f65;
	ld.shared.f32 	%f69, [%r6+76];
	ld.shared.f32 	%f70, [%r9+2432];
	fma.rn.f32 	%f71, %f69, %f70, %f68;
	ld.shared.f32 	%f72, [%r6+80];
	ld.shared.f32 	%f73, [%r9+2560];
	fma.rn.f32 	%f74, %f72, %f73, %f71;
	ld.shared.f32 	%f75, [%r6+84];
	ld.shared.f32 	%f76, [%r9+2688];
	fma.rn.f32 	%f77, %f75, %f76, %f74;
	ld.shared.f32 	%f78, [%r6+88];
	ld.shared.f32 	%f79, [%r9+2816];
	fma.rn.f32 	%f80, %f78, %f79, %f77;
	ld.shared.f32 	%f81, [%r6+92];
	ld.shared.f32 	%f82, [%r9+2944];
	fma.rn.f32 	%f83, %f81, %f82, %f80;
	ld.shared.f32 	%f84, [%r6+96];
	ld.shared.f32 	%f85, [%r9+3072];
	fma.rn.f32 	%f86, %f84, %f85, %f83;
	ld.shared.f32 	%f87, [%r6+100];
	ld.shared.f32 	%f88, [%r9+3200];
	fma.rn.f32 	%f89, %f87, %f88, %f86;
	ld.shared.f32 	%f90, [%r6+104];
	ld.shared.f32 	%f91, [%r9+3328];
	fma.rn.f32 	%f92, %f90, %f91, %f89;
	ld.shared.f32 	%f93, [%r6+108];
	ld.shared.f32 	%f94, [%r9+3456];
	fma.rn.f32 	%f95, %f93, %f94, %f92;
	ld.shared.f32 	%f96, [%r6+112];
	ld.shared.f32 	%f97, [%r9+3584];
	fma.rn.f32 	%f98, %f96, %f97, %f95;
	ld.shared.f32 	%f99, [%r6+116];
	ld.shared.f32 	%f100, [%r9+3712];
	fma.rn.f32 	%f101, %f99, %f100, %f98;
	ld.shared.f32 	%f102, [%r6+120];
	ld.shared.f32 	%f103, [%r9+3840];
	fma.rn.f32 	%f104, %f102, %f103, %f101;
	ld.shared.f32 	%f105, [%r6+124];
	ld.shared.f32 	%f106, [%r9+3968];
	fma.rn.f32 	%f110, %f105, %f106, %f104;
	bar.sync 	0;
	add.s32 	%r45, %r45, 1;
	add.s32 	%r44, %r44, %r12;
	add.s32 	%r43, %r43, 32;
	add.s32 	%r42, %r42, 32;
	add.s32 	%r41, %r41, 32;
	setp.ne.s32 	%p8, %r45, 1;
	@%p8 bra 	$L__BB1_2;
$L__BB1_7:
	setp.ge.s32 	%p9, %r3, %r24;
	setp.ge.s32 	%p10, %r5, %r26;
	or.pred  	%p11, %p9, %p10;
	@%p11 bra 	$L__BB1_9;
	mad.lo.s32 	%r40, %r26, %r3, %r5;
	cvta.to.global.u64 	%rd10, %rd5;
	mul.wide.u32 	%rd11, %r40, 4;
	add.s64 	%rd12, %rd10, %rd11;
	st.global.f32 	[%rd12], %f110;
$L__BB1_9:
	ret;

}


// ===== COMPILED SASS (sm_100) =====

	.target	sm_100

	.elftype	@"ET_EXEC"


//--------------------- .note.nv.tkinfo           --------------------------
	.section	.note.nv.tkinfo,"",@"SHT_NOTE"
	.sectionflags	@"SHF_NOTE_NV_TKINFO"
	.tkinfo
        /*0018*/ 	.word	0x00000002
        /*0030*/ 	.string	""
        /*0030*/ 	.string	"ptxas"
        /*0030*/ 	.string	"Cuda compilation tools, release 13.0, V13.0.88"
        /*0030*/ 	.string	"Build cuda_13.0.r13.0/compiler.36424714_0"
        /*0030*/ 	.string	"-arch sm_100 -m 64 "



//--------------------- .note.nv.cuinfo           --------------------------
	.section	.note.nv.cuinfo,"",@"SHT_NOTE"
	.sectionflags	@"SHF_NOTE_NV_CUINFO"
        /*0018*/ 	.short	0x0002
        /*001a*/ 	.short	0x0064
        /*001c*/ 	.short	0x0082
	.zero		2


//--------------------- .nv.info                  --------------------------
	.section	.nv.info,"",@"SHT_CUDA_INFO"
	.align	4


	//----- nvinfo : EIATTR_REGCOUNT
	.align		4
        /*0000*/ 	.byte	0x04, 0x2f
        /*0002*/ 	.short	(.L_1 - .L_0)
	.align		4
.L_0:
        /*0004*/ 	.word	index@(_Z15MatrixMulKernelPfS_S_iii)
        /*0008*/ 	.word	0x00000020


	//----- nvinfo : EIATTR_FRAME_SIZE
	.align		4
.L_1:
        /*000c*/ 	.byte	0x04, 0x11
        /*000e*/ 	.short	(.L_3 - .L_2)
	.align		4
.L_2:
        /*0010*/ 	.word	index@(_Z15MatrixMulKernelPfS_S_iii)
        /*0014*/ 	.word	0x00000000


	//----- nvinfo : EIATTR_REGCOUNT
	.align		4
.L_3:
        /*0018*/ 	.byte	0x04, 0x2f
        /*001a*/ 	.short	(.L_5 - .L_4)
	.align		4
.L_4:
        /*001c*/ 	.word	index@(_Z21MatrixMulTilingKernelPfS_S_iii)
        /*0020*/ 	.word	0x00000020


	//----- nvinfo : EIATTR_FRAME_SIZE
	.align		4
.L_5:
        /*0024*/ 	.byte	0x04, 0x11
        /*0026*/ 	.short	(.L_7 - .L_6)
	.align		4
.L_6:
        /*0028*/ 	.word	index@(_Z21MatrixMulTilingKernelPfS_S_iii)
        /*002c*/ 	.word	0x00000000


	//----- nvinfo : EIATTR_MIN_STACK_SIZE
	.align		4
.L_7:
        /*0030*/ 	.byte	0x04, 0x12
        /*0032*/ 	.short	(.L_9 - .L_8)
	.align		4
.L_8:
        /*0034*/ 	.word	index@(_Z21MatrixMulTilingKernelPfS_S_iii)
        /*0038*/ 	.word	0x00000000


	//----- nvinfo : EIATTR_MIN_STACK_SIZE
	.align		4
.L_9:
        /*003c*/ 	.byte	0x04, 0x12
        /*003e*/ 	.short	(.L_11 - .L_10)
	.align		4
.L_10:
        /*0040*/ 	.word	index@(_Z15MatrixMulKernelPfS_S_iii)
        /*0044*/ 	.word	0x00000000
.L_11:


//--------------------- .nv.compat                --------------------------
	.section	.nv.compat,"",@"SHT_CUDA_COMPAT_INFO"
	.align	4
        /*0000*/ 	.byte	0x02, 0x09, 0x00, 0x00, 0x02, 0x02, 0x01, 0x00, 0x02, 0x05, 0x05, 0x00, 0x03, 0x07, 0x01, 0x01
        /*0010*/ 	.byte	0x02, 0x03, 0x00, 0x00, 0x02, 0x06, 0x01, 0x00, 0x04, 0x0b, 0x08, 0x00, 0x09, 0x00, 0x00, 0x00
        /*0020*/ 	.byte	0x00, 0x00, 0x00, 0x00


//--------------------- .nv.info._Z21MatrixMulTilingKernelPfS_S_iii --------------------------
	.section	.nv.info._Z21MatrixMulTilingKernelPfS_S_iii,"",@"SHT_CUDA_INFO"
	.sectionflags	@""
	.align	4


	//----- nvinfo : EIATTR_CUDA_API_VERSION
	.align		4
        /*0000*/ 	.byte	0x04, 0x37
        /*0002*/ 	.short	(.L_13 - .L_12)
.L_12:
        /*0004*/ 	.word	0x00000082


	//----- nvinfo : EIATTR_KPARAM_INFO
	.align		4
.L_13:
        /*0008*/ 	.byte	0x04, 0x17
        /*000a*/ 	.short	(.L_15 - .L_14)
.L_14:
        /*000c*/ 	.word	0x00000000
        /*0010*/ 	.short	0x0005
        /*0012*/ 	.short	0x0020
        /*0014*/ 	.byte	0x00, 0xf0, 0x11, 0x00


	//----- nvinfo : EIATTR_KPARAM_INFO
	.align		4
.L_15:
        /*0018*/ 	.byte	0x04, 0x17
        /*001a*/ 	.short	(.L_17 - .L_16)
.L_16:
        /*001c*/ 	.word	0x00000000
        /*0020*/ 	.short	0x0004
        /*0022*/ 	.short	0x001c
        /*0024*/ 	.byte	0x00, 0xf0, 0x11, 0x00


	//----- nvinfo : EIATTR_KPARAM_INFO
	.align		4
.L_17:
        /*0028*/ 	.byte	0x04, 0x17
        /*002a*/ 	.short	(.L_19 - .L_18)
.L_18:
        /*002c*/ 	.word	0x00000000
        /*0030*/ 	.short	0x0003
        /*0032*/ 	.short	0x0018
        /*0034*/ 	.byte	0x00, 0xf0, 0x11, 0x00


	//----- nvinfo : EIATTR_KPARAM_INFO
	.align		4
.L_19:
        /*0038*/ 	.byte	0x04, 0x17
        /*003a*/ 	.short	(.L_21 - .L_20)
.L_20:
        /*003c*/ 	.word	0x00000000
        /*0040*/ 	.short	0x0002
        /*0042*/ 	.short	0x0010
        /*0044*/ 	.byte	0x00, 0xf5, 0x21, 0x00


	//----- nvinfo : EIATTR_KPARAM_INFO
	.align		4
.L_21:
        /*0048*/ 	.byte	0x04, 0x17
        /*004a*/ 	.short	(.L_23 - .L_22)
.L_22:
        /*004c*/ 	.word	0x00000000
        /*0050*/ 	.short	0x0001
        /*0052*/ 	.short	0x0008
        /*0054*/ 	.byte	0x00, 0xf5, 0x21, 0x00


	//----- nvinfo : EIATTR_KPARAM_INFO
	.align		4
.L_23:
        /*0058*/ 	.byte	0x04, 0x17
        /*005a*/ 	.short	(.L_25 - .L_24)
.L_24:
        /*005c*/ 	.word	0x00000000
        /*0060*/ 	.short	0x0000
        /*0062*/ 	.short	0x0000
        /*0064*/ 	.byte	0x00, 0xf5, 0x21, 0x00


	//----- nvinfo : EIATTR_SPARSE_MMA_MASK
	.align		4
.L_25:
        /*0068*/ 	.byte	0x03, 0x50
        /*006a*/ 	.short	0x0000


	//----- nvinfo : EIATTR_MAXREG_COUNT
	.align		4
        /*006c*/ 	.byte	0x03, 0x1b
        /*006e*/ 	.short	0x00ff


	//----- nvinfo : EIATTR_NUM_BARRIERS
	.align		4
        /*0070*/ 	.byte	0x02, 0x4c
        /*0072*/ 	.byte	0x01
	.zero		1


	//----- nvinfo : EIATTR_MERCURY_ISA_VERSION
	.align		4
        /*0074*/ 	.byte	0x03, 0x5f
        /*0076*/ 	.short	0x0101


	//----- nvinfo : EIATTR_VRC_CTA_INIT_COUNT
	.align		4
        /*0078*/ 	.byte	0x02, 0x4a
	.zero		1
	.zero		1


	//----- nvinfo : EIATTR_EXIT_INSTR_OFFSETS
	.align		4
        /*007c*/ 	.byte	0x04, 0x1c
        /*007e*/ 	.short	(.L_27 - .L_26)


	//   ....[0]....
.L_26:
        /*0080*/ 	.word	0x00000840


	//   ....[1]....
        /*0084*/ 	.word	0x00000890


	//----- nvinfo : EIATTR_CBANK_PARAM_SIZE
	.align		4
.L_27:
        /*0088*/ 	.byte	0x03, 0x19
        /*008a*/ 	.short	0x0024


	//----- nvinfo : EIATTR_PARAM_CBANK
	.align		4
        /*008c*/ 	.byte	0x04, 0x0a
        /*008e*/ 	.short	(.L_29 - .L_28)
	.align		4
.L_28:
        /*0090*/ 	.word	index@(.nv.constant0._Z21MatrixMulTilingKernelPfS_S_iii)
        /*0094*/ 	.short	0x0380
        /*0096*/ 	.short	0x0024


	//----- nvinfo : EIATTR_SW_WAR
	.align		4
.L_29:
        /*0098*/ 	.byte	0x04, 0x36
        /*009a*/ 	.short	(.L_31 - .L_30)
.L_30:
        /*009c*/ 	.word	0x00000008
.L_31:


//--------------------- .nv.info._Z15MatrixMulKernelPfS_S_iii --------------------------
	.section	.nv.info._Z15MatrixMulKernelPfS_S_iii,"",@"SHT_CUDA_INFO"
	.sectionflags	@""
	.align	4


	//----- nvinfo : EIATTR_CUDA_API_VERSION
	.align		4
        /*0000*/ 	.byte	0x04, 0x37
        /*0002*/ 	.short	(.L_33 - .L_32)
.L_32:
        /*0004*/ 	.word	0x00000082


	//----- nvinfo : EIATTR_KPARAM_INFO
	.align		4
.L_33:
        /*0008*/ 	.byte	0x04, 0x17
        /*000a*/ 	.short	(.L_35 - .L_34)
.L_34:
        /*000c*/ 	.word	0x00000000
        /*0010*/ 	.short	0x0005
        /*0012*/ 	.short	0x0020
        /*0014*/ 	.byte	0x00, 0xf0, 0x11, 0x00


	//----- nvinfo : EIATTR_KPARAM_INFO
	.align		4
.L_35:
        /*0018*/ 	.byte	0x04, 0x17
        /*001a*/ 	.short	(.L_37 - .L_36)
.L_36:
        /*001c*/ 	.word	0x00000000
        /*0020*/ 	.short	0x0004
        /*0022*/ 	.short	0x001c
        /*0024*/ 	.byte	0x00, 0xf0, 0x11, 0x00


	//----- nvinfo : EIATTR_KPARAM_INFO
	.align		4
.L_37:
        /*0028*/ 	.byte	0x04, 0x17
        /*002a*/ 	.short	(.L_39 - .L_38)
.L_38:
        /*002c*/ 	.word	0x00000000
        /*0030*/ 	.short	0x0003
        /*0032*/ 	.short	0x0018
        /*0034*/ 	.byte	0x00, 0xf0, 0x11, 0x00


	//----- nvinfo : EIATTR_KPARAM_INFO
	.align		4
.L_39:
        /*0038*/ 	.byte	0x04, 0x17
        /*003a*/ 	.short	(.L_41 - .L_40)
.L_40:
        /*003c*/ 	.word	0x00000000
        /*0040*/ 	.short	0x0002
        /*0042*/ 	.short	0x0010
        /*0044*/ 	.byte	0x00, 0xf5, 0x21, 0x00


	//----- nvinfo : EIATTR_KPARAM_INFO
	.align		4
.L_41:
        /*0048*/ 	.byte	0x04, 0x17
        /*004a*/ 	.short	(.L_43 - .L_42)
.L_42:
        /*004c*/ 	.word	0x00000000
        /*0050*/ 	.short	0x0001
        /*0052*/ 	.short	0x0008
        /*0054*/ 	.byte	0x00, 0xf5, 0x21, 0x00


	//----- nvinfo : EIATTR_KPARAM_INFO
	.align		4
.L_43:
        /*0058*/ 	.byte	0x04, 0x17
        /*005a*/ 	.short	(.L_45 - .L_44)
.L_44:
        /*005c*/ 	.word	0x00000000
        /*0060*/ 	.short	0x0000
        /*0062*/ 	.short	0x0000
        /*0064*/ 	.byte	0x00, 0xf5, 0x21, 0x00


	//----- nvinfo : EIATTR_SPARSE_MMA_MASK
	.align		4
.L_45:
        /*0068*/ 	.byte	0x03, 0x50
        /*006a*/ 	.short	0x0000


	//----- nvinfo : EIATTR_MAXREG_COUNT
	.align		4
        /*006c*/ 	.byte	0x03, 0x1b
        /*006e*/ 	.short	0x00ff


	//----- nvinfo : EIATTR_MERCURY_ISA_VERSION
	.align		4
        /*0070*/ 	.byte	0x03, 0x5f
        /*0072*/ 	.short	0x0101


	//----- nvinfo : EIATTR_VRC_CTA_INIT_COUNT
	.align		4
        /*0074*/ 	.byte	0x02, 0x4a
	.zero		1
	.zero		1


	//----- nvinfo : EIATTR_EXIT_INSTR_OFFSETS
	.align		4
        /*0078*/ 	.byte	0x04, 0x1c
        /*007a*/ 	.short	(.L_47 - .L_46)


	//   ....[0]....
.L_46:
        /*007c*/ 	.word	0x000000d0


	//   ....[1]....
        /*0080*/ 	.word	0x000008f0


	//----- nvinfo : EIATTR_CBANK_PARAM_SIZE
	.align		4
.L_47:
        /*0084*/ 	.byte	0x03, 0x19
        /*0086*/ 	.short	0x0024


	//----- nvinfo : EIATTR_PARAM_CBANK
	.align		4
        /*0088*/ 	.byte	0x04, 0x0a
        /*008a*/ 	.short	(.L_49 - .L_48)
	.align		4
.L_48:
        /*008c*/ 	.word	index@(.nv.constant0._Z15MatrixMulKernelPfS_S_iii)
        /*0090*/ 	.short	0x0380
        /*0092*/ 	.short	0x0024


	//----- nvinfo : EIATTR_SW_WAR
	.align		4
.L_49:
        /*0094*/ 	.byte	0x04, 0x36
        /*0096*/ 	.short	(.L_51 - .L_50)
.L_50:
        /*0098*/ 	.word	0x00000008
.L_51:


//--------------------- .nv.callgraph             --------------------------
	.section	.nv.callgraph,"",@"SHT_CUDA_CALLGRAPH"
	.align	4
	.sectionentsize	8
	.align		4
        /*0000*/ 	.word	0x00000000
	.align		4
        /*0004*/ 	.word	0xffffffff
	.align		4
        /*0008*/ 	.word	0x00000000
	.align		4
        /*000c*/ 	.word	0xfffffffe
	.align		4
        /*0010*/ 	.word	0x00000000
	.align		4
        /*0014*/ 	.word	0xfffffffd
	.align		4
        /*0018*/ 	.word	0x00000000
	.align		4
        /*001c*/ 	.word	0xfffffffc


//--------------------- .text._Z21MatrixMulTilingKernelPfS_S_iii --------------------------
	.section	.text._Z21MatrixMulTilingKernelPfS_S_iii,"ax",@progbits
	.align	128
        .global         _Z21MatrixMulTilingKernelPfS_S_iii
        .type           _Z21MatrixMulTilingKernelPfS_S_iii,@function
        .size           _Z21MatrixMulTilingKernelPfS_S_iii,(.L_x_8 - _Z21MatrixMulTilingKernelPfS_S_iii)
        .other          _Z21MatrixMulTilingKernelPfS_S_iii,@"STO_CUDA_ENTRY STV_DEFAULT"
_Z21MatrixMulTilingKernelPfS_S_iii:
.text._Z21MatrixMulTilingKernelPfS_S_iii:
[----:B------:R-:W-:Y:S01]  /*0000*/  LDC R1, c[0x0][0x37c] ;  /* 0x0000df00ff017b82 */ /* 0x000fe20000000800 */
[----:B------:R-:W0:Y:S01]  /*0010*/  S2R R18, SR_CTAID.Y ;  /* 0x0000000000127919 */ /* 0x000e220000002600 */
[----:B------:R-:W1:Y:S01]  /*0020*/  LDCU UR9, c[0x0][0x39c] ;  /* 0x00007380ff0977ac */ /* 0x000e620008000800 */
[----:B------:R-:W-:Y:S01]  /*0030*/  HFMA2 R21, -RZ, RZ, 0, 0 ;  /* 0x00000000ff157431 */ /* 0x000fe200000001ff */
[----:B------:R-:W0:Y:S01]  /*0040*/  S2R R16, SR_TID.Y ;  /* 0x0000000000107919 */ /* 0x000e220000002200 */
[----:B------:R-:W2:Y:S01]  /*0050*/  LDCU UR13, c[0x0][0x3a0] ;  /* 0x00007400ff0d77ac */ /* 0x000ea20008000800 */
[----:B------:R-:W3:Y:S01]  /*0060*/  S2R R2, SR_CTAID.X ;  /* 0x0000000000027919 */ /* 0x000ee20000002500 */
[----:B------:R-:W4:Y:S01]  /*0070*/  LDCU.64 UR10, c[0x0][0x358] ;  /* 0x00006b00ff0a77ac */ /* 0x000f220008000a00 */
[----:B------:R-:W3:Y:S01]  /*0080*/  S2R R17, SR_TID.X ;  /* 0x0000000000117919 */ /* 0x000ee20000002100 */
[----:B-1----:R-:W-:Y:S01]  /*0090*/  UISETP.GE.AND UP0, UPT, UR9, -0x1e, UPT ;  /* 0xffffffe20900788c */ /* 0x002fe2000bf06270 */
[----:B0-----:R-:W-:-:S02]  /*00a0*/  LEA R18, R18, R16, 0x5 ;  /* 0x0000001012127211 */ /* 0x001fc400078e28ff */
[----:B---3--:R-:W-:-:S06]  /*00b0*/  LEA R19, R2, R17, 0x5 ;  /* 0x0000001102137211 */ /* 0x008fcc00078e28ff */
[----:B--2-4-:R-:W-:Y:S05]  /*00c0*/  BRA.U !UP0, `(.L_x_0) ;  /* 0x0000000508d07547 */ /* 0x014fea000b800000 */
[----:B------:R-:W0:Y:S01]  /*00d0*/  S2UR UR7, SR_CgaCtaId ;  /* 0x00000000000779c3 */ /* 0x000e220000008800 */
[----:B------:R-:W1:Y:S01]  /*00e0*/  LDCU UR12, c[0x0][0x3a0] ;  /* 0x00007400ff0c77ac */ /* 0x000e620008000800 */
[----:B------:R-:W-:Y:S01]  /*00f0*/  MOV R21, RZ ;  /* 0x000000ff00157202 */ /* 0x000fe20000000f00 */
[----:B------:R-:W-:Y:S01]  /*0100*/  IMAD R6, R18, UR9, R17 ;  /* 0x0000000912067c24 */ /* 0x000fe2000f8e0211 */
[----:B------:R-:W-:Y:S01]  /*0110*/  UMOV UR6, 0x400 ;  /* 0x0000040000067882 */ /* 0x000fe20000000000 */
[----:B------:R-:W-:-:S03]  /*0120*/  UIADD3 UR4, UPT, UPT, UR9, -0x1, URZ ;  /* 0xffffffff09047890 */ /* 0x000fc6000fffe0ff */
[----:B------:R-:W2:Y:S01]  /*0130*/  LDC R0, c[0x0][0x3a0] ;  /* 0x0000e800ff007b82 */ /* 0x000ea20000000800 */
[----:B------:R-:W3:Y:S01]  /*0140*/  LDCU.64 UR14, c[0x0][0x398] ;  /* 0x00007300ff0e77ac */ /* 0x000ee20008000a00 */
[----:B------:R-:W-:-:S04]  /*0150*/  USHF.R.S32.HI UR5, URZ, 0x1f, UR4 ;  /* 0x0000001fff057899 */ /* 0x000fc80008011404 */
[----:B------:R-:W-:Y:S01]  /*0160*/  ULEA.HI UR5, UR5, UR4, URZ, 0x5 ;  /* 0x0000000405057291 */ /* 0x000fe2000f8f28ff */
[----:B-1----:R-:W-:-:S03]  /*0170*/  IMAD R7, R16, UR12, R17 ;  /* 0x0000000c10077c24 */ /* 0x002fc6000f8e0211 */
[----:B------:R-:W-:Y:S02]  /*0180*/  USHF.R.S32.HI UR5, URZ, 0x5, UR5 ;  /* 0x00000005ff057899 */ /* 0x000fe40008011405 */
[----:B0-----:R-:W-:Y:S01]  /*0190*/  ULEA UR8, UR7, UR6, 0x18 ;  /* 0x0000000607087291 */ /* 0x001fe2000f8ec0ff */
[----:B------:R-:W-:Y:S01]  /*01a0*/  LEA R7, R2, R7, 0x5 ;  /* 0x0000000702077211 */ /* 0x000fe200078e28ff */
[----:B------:R-:W-:Y:S02]  /*01b0*/  UIADD3 UR6, UPT, UPT, UR6, 0x1000, URZ ;  /* 0x0000100006067890 */ /* 0x000fe4000fffe0ff */
[----:B------:R-:W-:Y:S02]  /*01c0*/  UIADD3 UR5, UPT, UPT, -UR5, URZ, URZ ;  /* 0x000000ff05057290 */ /* 0x000fe4000fffe1ff */
[----:B------:R-:W-:Y:S01]  /*01d0*/  ULEA UR6, UR7, UR6, 0x18 ;  /* 0x0000000607067291 */ /* 0x000fe2000f8ec0ff */
[----:B------:R-:W-:-:S04]  /*01e0*/  LEA R5, R16, UR8, 0x7 ;  /* 0x0000000810057c11 */ /* 0x000fc8000f8e38ff */
[C---:B------:R-:W-:Y:S02]  /*01f0*/  LEA R4, R17.reuse, R5, 0x2 ;  /* 0x0000000511047211 */ /* 0x040fe400078e10ff */
[----:B------:R-:W-:-:S04]  /*0200*/  LEA R3, R17, UR6, 0x2 ;  /* 0x0000000611037c11 */ /* 0x000fc8000f8e10ff */
[----:B---3--:R-:W-:-:S07]  /*0210*/  LEA R2, R16, R3, 0x7 ;  /* 0x0000000310027211 */ /* 0x008fce00078e38ff */
.L_x_1:
[----:B------:R-:W-:Y:S01]  /*0220*/  ISETP.GE.AND P1, PT, R17, UR15, PT ;  /* 0x0000000f11007c0c */ /* 0x000fe2000bf26270 */
[----:B------:R-:W-:Y:S01]  /*0230*/  HFMA2 R24, -RZ, RZ, 0, 0 ;  /* 0x00000000ff187431 */ /* 0x000fe200000001ff */
[----:B--2---:R-:W-:Y:S02]  /*0240*/  ISETP.GE.AND P0, PT, R19, R0, PT ;  /* 0x000000001300720c */ /* 0x004fe40003f06270 */
[----:B------:R-:W-:Y:S02]  /*0250*/  ISETP.GE.OR P1, PT, R18, UR14, P1 ;  /* 0x0000000e12007c0c */ /* 0x000fe40008f26670 */
[----:B------:R-:W-:Y:S02]  /*0260*/  ISETP.GE.OR P0, PT, R16, UR15, P0 ;  /* 0x0000000f10007c0c */ /* 0x000fe40008706670 */
[----:B------:R-:W-:-:S09]  /*0270*/  MOV R29, RZ ;  /* 0x000000ff001d7202 */ /* 0x000fd20000000f00 */
[----:B------:R-:W0:Y:S08]  /*0280*/  @!P1 LDC.64 R10, c[0x0][0x380] ;  /* 0x0000e000ff0a9b82 */ /* 0x000e300000000a00 */
[----:B------:R-:W1:Y:S01]  /*0290*/  @!P0 LDC.64 R8, c[0x0][0x388] ;  /* 0x0000e200ff088b82 */ /* 0x000e620000000a00 */
[----:B0-----:R-:W-:-:S05]  /*02a0*/  @!P1 IMAD.WIDE R10, R6, 0x4, R10 ;  /* 0x00000004060a9825 */ /* 0x001fca00078e020a */
[----:B------:R-:W2:Y:S01]  /*02b0*/  @!P1 LDG.E R29, desc[UR10][R10.64] ;  /* 0x0000000a0a1d9981 */ /* 0x000ea2000c1e1900 */
[----:B-1----:R-:W-:-:S05]  /*02c0*/  @!P0 IMAD.WIDE R22, R7, 0x4, R8 ;  /* 0x0000000407168825 */ /* 0x002fca00078e0208 */
[----:B------:R-:W3:Y:S01]  /*02d0*/  @!P0 LDG.E R24, desc[UR10][R22.64] ;  /* 0x0000000a16188981 */ /* 0x000ee2000c1e1900 */
[----:B------:R-:W-:-:S04]  /*02e0*/  UIADD3 UR5, UPT, UPT, UR5, 0x1, URZ ;  /* 0x0000000105057890 */ /* 0x000fc8000fffe0ff */
[----:B------:R-:W-:Y:S01]  /*02f0*/  UISETP.NE.AND UP0, UPT, UR5, 0x1, UPT ;  /* 0x000000010500788c */ /* 0x000fe2000bf05270 */
[----:B------:R-:W-:Y:S01]  /*0300*/  IADD3 R17, PT, PT, R17, 0x20, RZ ;  /* 0x0000002011117810 */ /* 0x000fe20007ffe0ff */
[----:B--2---:R-:W-:Y:S04]  /*0310*/  STS [R4], R29 ;  /* 0x0000001d04007388 */ /* 0x004fe80000000800 */
[----:B---3--:R-:W-:Y:S01]  /*0320*/  STS [R2], R24 ;  /* 0x0000001802007388 */ /* 0x008fe20000000800 */
[----:B------:R-:W-:Y:S06]  /*0330*/  BAR.SYNC.DEFER_BLOCKING 0x0 ;  /* 0x0000000000007b1d */ /* 0x000fec0000010000 */
[----:B------:R-:W-:Y:S04]  /*0340*/  LDS R28, [R3] ;  /* 0x00000000031c7984 */ /* 0x000fe80000000800 */
[----:B------:R-:W0:Y:S04]  /*0350*/  LDS.128 R12, [R5] ;  /* 0x00000000050c7984 */ /* 0x000e280000000c00 */
[----:B------:R-:W1:Y:S04]  /*0360*/  LDS R23, [R3+0x80] ;  /* 0x0000800003177984 */ /* 0x000e680000000800 */
[----:B------:R-:W2:Y:S04]  /*0370*/  LDS R27, [R3+0x100] ;  /* 0x00010000031b7984 */ /* 0x000ea80000000800 */
[----:B------:R-:W3:Y:S04]  /*0380*/  LDS R26, [R3+0x180] ;  /* 0x00018000031a7984 */ /* 0x000ee80000000800 */
[----:B------:R-:W-:Y:S04]  /*0390*/  LDS R25, [R3+0x200] ;  /* 0x0002000003197984 */ /* 0x000fe80000000800 */
[----:B------:R-:W4:Y:S04]  /*03a0*/  LDS.128 R8, [R5+0x10] ;  /* 0x0000100005087984 */ /* 0x000f280000000c00 */
[----:B------:R-:W5:Y:S04]  /*03b0*/  LDS R20, [R3+0x280] ;  /* 0x0002800003147984 */ /* 0x000f680000000800 */
[----:B------:R-:W-:Y:S04]  /*03c0*/  LDS R24, [R3+0x380] ;  /* 0x0003800003187984 */ /* 0x000fe80000000800 */
[----:B------:R-:W-:Y:S01]  /*03d0*/  LDS R22, [R3+0x480] ;  /* 0x0004800003167984 */ /* 0x000fe20000000800 */
[----:B0-----:R-:W-:-:S03]  /*03e0*/  FFMA R12, R12, R28, R21 ;  /* 0x0000001c0c0c7223 */ /* 0x001fc60000000015 */
[----:B------:R-:W0:Y:S01]  /*03f0*/  LDS R21, [R3+0x300] ;  /* 0x0003000003157984 */ /* 0x000e220000000800 */
[----:B-1----:R-:W-:-:S03]  /*0400*/  FFMA R12, R23, R13, R12 ;  /* 0x0000000d170c7223 */ /* 0x002fc6000000000c */
[----:B------:R-:W-:Y:S01]  /*0410*/  LDS R23, [R3+0x400] ;  /* 0x0004000003177984 */ /* 0x000fe20000000800 */
[----:B--2---:R-:W-:-:S04]  /*0420*/  FFMA R27, R27, R14, R12 ;  /* 0x0000000e1b1b7223 */ /* 0x004fc8000000000c */
[----:B---3--:R-:W-:Y:S02]  /*0430*/  FFMA R27, R26, R15, R27 ;  /* 0x0000000f1a1b7223 */ /* 0x008fe4000000001b */
[----:B------:R-:W1:Y:S04]  /*0440*/  LDS.128 R12, [R5+0x20] ;  /* 0x00002000050c7984 */ /* 0x000e680000000c00 */
[----:B------:R-:W-:Y:S01]  /*0450*/  LDS R26, [R3+0x580] ;  /* 0x00058000031a7984 */ /* 0x000fe20000000800 */
[----:B----4-:R-:W-:-:S03]  /*0460*/  FFMA R27, R8, R25, R27 ;  /* 0x00000019081b7223 */ /* 0x010fc6000000001b */
[----:B------:R-:W2:Y:S01]  /*0470*/  LDS R25, [R3+0x500] ;  /* 0x0005000003197984 */ /* 0x000ea20000000800 */
[----:B-----5:R-:W-:-:S04]  /*0480*/  FFMA R20, R20, R9, R27 ;  /* 0x0000000914147223 */ /* 0x020fc8000000001b */
[----:B0-----:R-:W-:Y:S02]  /*0490*/  FFMA R21, R21, R10, R20 ;  /* 0x0000000a15157223 */ /* 0x001fe40000000014 */
[----:B------:R-:W-:Y:S02]  /*04a0*/  LDS R20, [R3+0x680] ;  /* 0x0006800003147984 */ /* 0x000fe40000000800 */
[----:B------:R-:W-:Y:S02]  /*04b0*/  FFMA R27, R24, R11, R21 ;  /* 0x0000000b181b7223 */ /* 0x000fe40000000015 */
[----:B------:R-:W-:Y:S04]  /*04c0*/  LDS R21, [R3+0x600] ;  /* 0x0006000003157984 */ /* 0x000fe80000000800 */
[----:B------:R-:W0:Y:S01]  /*04d0*/  LDS.128 R8, [R5+0x30] ;  /* 0x0000300005087984 */ /* 0x000e220000000c00 */
[----:B-1----:R-:W-:-:S03]  /*04e0*/  FFMA R27, R12, R23, R27 ;  /* 0x000000170c1b7223 */ /* 0x002fc6000000001b */
[----:B------:R-:W1:Y:S01]  /*04f0*/  LDS R23, [R3+0x700] ;  /* 0x0007000003177984 */ /* 0x000e620000000800 */
[----:B------:R-:W-:-:S03]  /*0500*/  FFMA R22, R22, R13, R27 ;  /* 0x0000000d16167223 */ /* 0x000fc6000000001b */
[----:B------:R-:W3:Y:S01]  /*0510*/  LDS R24, [R3+0x780] ;  /* 0x0007800003187984 */ /* 0x000ee20000000800 */
[----:B--2---:R-:W-:-:S03]  /*0520*/  FFMA R25, R25, R14, R22 ;  /* 0x0000000e19197223 */ /* 0x004fc60000000016 */
[----:B------:R-:W-:Y:S01]  /*0530*/  LDS R22, [R3+0x880] ;  /* 0x0008800003167984 */ /* 0x000fe20000000800 */
[----:B------:R-:W-:-:S03]  /*0540*/  FFMA R27, R26, R15, R25 ;  /* 0x0000000f1a1b7223 */ /* 0x000fc60000000019 */
[----:B------:R-:W-:Y:S04]  /*0550*/  LDS R25, [R3+0x800] ;  /* 0x0008000003197984 */ /* 0x000fe80000000800 */
[----:B------:R-:W2:Y:S04]  /*0560*/  LDS.128 R12, [R5+0x40] ;  /* 0x00004000050c7984 */ /* 0x000ea80000000c00 */
[----:B------:R-:W-:Y:S01]  /*0570*/  LDS R26, [R3+0x980] ;  /* 0x00098000031a7984 */ /* 0x000fe20000000800 */
[----:B0-----:R-:W-:-:S03]  /*0580*/  FFMA R27, R8, R21, R27 ;  /* 0x00000015081b7223 */ /* 0x001fc6000000001b */
[----:B------:R-:W0:Y:S01]  /*0590*/  LDS R21, [R3+0x900] ;  /* 0x0009000003157984 */ /* 0x000e220000000800 */
[----:B------:R-:W-:-:S04]  /*05a0*/  FFMA R20, R20, R9, R27 ;  /* 0x0000000914147223 */ /* 0x000fc8000000001b */
[----:B-1----:R-:W-:Y:S02]  /*05b0*/  FFMA R23, R23, R10, R20 ;  /* 0x0000000a17177223 */ /* 0x002fe40000000014 */
[----:B------:R-:W-:Y:S02]  /*05c0*/  LDS R20, [R3+0xa80] ;  /* 0x000a800003147984 */ /* 0x000fe40000000800 */
[----:B---3--:R-:W-:Y:S02]  /*05d0*/  FFMA R27, R24, R11, R23 ;  /* 0x0000000b181b7223 */ /* 0x008fe40000000017 */
[----:B------:R-:W-:Y:S04]  /*05e0*/  LDS R23, [R3+0xa00] ;  /* 0x000a000003177984 */ /* 0x000fe80000000800 */
[----:B------:R-:W1:Y:S01]  /*05f0*/  LDS.128 R8, [R5+0x50] ;  /* 0x0000500005087984 */ /* 0x000e620000000c00 */
[----:B--2---:R-:W-:-:S03]  /*0600*/  FFMA R27, R12, R25, R27 ;  /* 0x000000190c1b7223 */ /* 0x004fc6000000001b */
[----:B------:R-:W2:Y:S01]  /*0610*/  LDS R25, [R3+0xb00] ;  /* 0x000b000003197984 */ /* 0x000ea20000000800 */
[----:B------:R-:W-:-:S03]  /*0620*/  FFMA R12, R22, R13, R27 ;  /* 0x0000000d160c7223 */ /* 0x000fc6000000001b */
[----:B------:R-:W3:Y:S04]  /*0630*/  LDS R22, [R3+0xb80] ;  /* 0x000b800003167984 */ /* 0x000ee80000000800 */
[----:B------:R-:W-:Y:S01]  /*0640*/  LDS R24, [R3+0xc80] ;  /* 0x000c800003187984 */ /* 0x000fe20000000800 */
[----:B0-----:R-:W-:-:S04]  /*0650*/  FFMA R21, R21, R14, R12 ;  /* 0x0000000e15157223 */ /* 0x001fc8000000000c */
[----:B------:R-:W-:Y:S02]  /*0660*/  FFMA R27, R26, R15, R21 ;  /* 0x0000000f1a1b7223 */ /* 0x000fe40000000015 */
[----:B------:R-:W-:Y:S04]  /*0670*/  LDS R21, [R3+0xc00] ;  /* 0x000c000003157984 */ /* 0x000fe80000000800 */
[----:B------:R-:W0:Y:S01]  /*0680*/  LDS.128 R12, [R5+0x60] ;  /* 0x00006000050c7984 */ /* 0x000e220000000c00 */
[----:B-1----:R-:W-:-:S04]  /*0690*/  FFMA R23, R8, R23, R27 ;  /* 0x0000001708177223 */ /* 0x002fc8000000001b */
[----:B------:R-:W-:Y:S02]  /*06a0*/  FFMA R20, R20, R9, R23 ;  /* 0x0000000914147223 */ /* 0x000fe40000000017 */
[----:B------:R-:W1:Y:S02]  /*06b0*/  LDS R23, [R3+0xd00] ;  /* 0x000d000003177984 */ /* 0x000e640000000800 */
[----:B--2---:R-:W-:Y:S02]  /*06c0*/  FFMA R25, R25, R10, R20 ;  /* 0x0000000a19197223 */ /* 0x004fe40000000014 */
[----:B------:R-:W2:Y:S02]  /*06d0*/  LDS R20, [R3+0xd80] ;  /* 0x000d800003147984 */ /* 0x000ea40000000800 */
[----:B---3--:R-:W-:Y:S02]  /*06e0*/  FFMA R27, R22, R11, R25 ;  /* 0x0000000b161b7223 */ /* 0x008fe40000000019 */
[----:B------:R-:W-:Y:S04]  /*06f0*/  LDS R25, [R3+0xe00] ;  /* 0x000e000003197984 */ /* 0x000fe80000000800 */
[----:B------:R-:W3:Y:S04]  /*0700*/  LDS.128 R8, [R5+0x70] ;  /* 0x0000700005087984 */ /* 0x000ee80000000c00 */
[----:B------:R-:W4:Y:S01]  /*0710*/  LDS R22, [R3+0xe80] ;  /* 0x000e800003167984 */ /* 0x000f220000000800 */
[----:B0-----:R-:W-:-:S03]  /*0720*/  FFMA R27, R12, R21, R27 ;  /* 0x000000150c1b7223 */ /* 0x001fc6000000001b */
[----:B------:R-:W0:Y:S04]  /*0730*/  LDS R21, [R3+0xf00] ;  /* 0x000f000003157984 */ /* 0x000e280000000800 */
[----:B------:R-:W5:Y:S01]  /*0740*/  LDS R12, [R3+0xf80] ;  /* 0x000f8000030c7984 */ /* 0x000f620000000800 */
[----:B------:R-:W-:-:S04]  /*0750*/  FFMA R24, R24, R13, R27 ;  /* 0x0000000d18187223 */ /* 0x000fc8000000001b */
[----:B-1----:R-:W-:-:S04]  /*0760*/  FFMA R23, R23, R14, R24 ;  /* 0x0000000e17177223 */ /* 0x002fc80000000018 */
[----:B--2---:R-:W-:-:S04]  /*0770*/  FFMA R15, R20, R15, R23 ;  /* 0x0000000f140f7223 */ /* 0x004fc80000000017 */
[----:B---3--:R-:W-:-:S04]  /*0780*/  FFMA R15, R8, R25, R15 ;  /* 0x00000019080f7223 */ /* 0x008fc8000000000f */
[----:B----4-:R-:W-:Y:S01]  /*0790*/  FFMA R22, R22, R9, R15 ;  /* 0x0000000916167223 */ /* 0x010fe2000000000f */
[----:B------:R-:W-:Y:S02]  /*07a0*/  IADD3 R16, PT, PT, R16, 0x20, RZ ;  /* 0x0000002010107810 */ /* 0x000fe40007ffe0ff */
[----:B------:R-:W-:Y:S02]  /*07b0*/  IADD3 R6, PT, PT, R6, 0x20, RZ ;  /* 0x0000002006067810 */ /* 0x000fe40007ffe0ff */
[----:B------:R-:W-:Y:S01]  /*07c0*/  LEA R7, R0, R7, 0x5 ;  /* 0x0000000700077211 */ /* 0x000fe200078e28ff */
[----:B0-----:R-:W-:-:S04]  /*07d0*/  FFMA R21, R21, R10, R22 ;  /* 0x0000000a15157223 */ /* 0x001fc80000000016 */
[----:B-----5:R-:W-:Y:S01]  /*07e0*/  FFMA R21, R12, R11, R21 ;  /* 0x0000000b0c157223 */ /* 0x020fe20000000015 */
[----:B------:R-:W-:Y:S06]  /*07f0*/  BAR.SYNC.DEFER_BLOCKING 0x0 ;  /* 0x0000000000007b1d */ /* 0x000fec0000010000 */
[----:B------:R-:W-:Y:S05]  /*0800*/  BRA.U UP0, `(.L_x_1) ;  /* 0xfffffff900847547 */ /* 0x000fea000b83ffff */
.L_x_0:
[----:B------:R-:W0:Y:S01]  /*0810*/  LDCU UR4, c[0x0][0x398] ;  /* 0x00007300ff0477ac */ /* 0x000e220008000800 */
[----:B------:R-:W-:-:S04]  /*0820*/  ISETP.GE.AND P0, PT, R19, UR13, PT ;  /* 0x0000000d13007c0c */ /* 0x000fc8000bf06270 */
[----:B0-----:R-:W-:-:S13]  /*0830*/  ISETP.GE.OR P0, PT, R18, UR4, P0 ;  /* 0x0000000412007c0c */ /* 0x001fda0008706670 */
[----:B------:R-:W-:Y:S05]  /*0840*/  @P0 EXIT ;  /* 0x000000000000094d */ /* 0x000fea0003800000 */
[----:B------:R-:W0:Y:S01]  /*0850*/  LDC.64 R2, c[0x0][0x390] ;  /* 0x0000e400ff027b82 */ /* 0x000e220000000a00 */
[----:B------:R-:W-:-:S04]  /*0860*/  IMAD R19, R18, UR13, R19 ;  /* 0x0000000d12137c24 */ /* 0x000fc8000f8e0213 */
[----:B0-----:R-:W-:-:S05]  /*0870*/  IMAD.WIDE.U32 R2, R19, 0x4, R2 ;  /* 0x0000000413027825 */ /* 0x001fca00078e0002 */
[----:B------:R-:W-:Y:S01]  /*0880*/  STG.E desc[UR10][R2.64], R21 ;  /* 0x0000001502007986 */ /* 0x000fe2000c10190a */
[----:B------:R-:W-:Y:S05]  /*0890*/  EXIT ;  /* 0x000000000000794d */ /* 0x000fea0003800000 */
.L_x_2:
[----:B------:R-:W-:-:S00]  /*08a0*/  BRA `(.L_x_2) ;  /* 0xfffffffc00fc7947 */ /* 0x000fc0000383ffff */
[----:B------:R-:W-:-:S00]  /*08b0*/  NOP ;  /* 0x0000000000007918 */ /* 0x000fc00000000000 */
        /* <DEDUP_REMOVED lines=12> */
.L_x_8:


//--------------------- .text._Z15MatrixMulKernelPfS_S_iii --------------------------
	.section	.text._Z15MatrixMulKernelPfS_S_iii,"ax",@progbits
	.align	128
        .global         _Z15MatrixMulKernelPfS_S_iii
        .type           _Z15MatrixMulKernelPfS_S_iii,@function
        .size           _Z15MatrixMulKernelPfS_S_iii,(.L_x_9 - _Z15MatrixMulKernelPfS_S_iii)
        .other          _Z15MatrixMulKernelPfS_S_iii,@"STO_CUDA_ENTRY STV_DEFAULT"
_Z15MatrixMulKernelPfS_S_iii:
.text._Z15MatrixMulKernelPfS_S_iii:
[----:B------:R-:W-:Y:S01]  /*0000*/  LDC R1, c[0x0][0x37c] ;  /* 0x0000df00ff017b82 */ /* 0x000fe20000000800 */
[----:B------:R-:W0:Y:S07]  /*0010*/  S2R R5, SR_TID.X ;  /* 0x0000000000057919 */ /* 0x000e2e0000002100 */
[----:B------:R-:W1:Y:S01]  /*0020*/  LDC R16, c[0x0][0x364] ;  /* 0x0000d900ff107b82 */ /* 0x000e620000000800 */
[----:B------:R-:W2:Y:S01]  /*0030*/  LDCU UR6, c[0x0][0x398] ;  /* 0x00007300ff0677ac */ /* 0x000ea20008000800 */
[----:B------:R-:W1:Y:S06]  /*0040*/  S2R R3, SR_TID.Y ;  /* 0x0000000000037919 */ /* 0x000e6c0000002200 */
[----:B------:R-:W0:Y:S08]  /*0050*/  S2UR UR5, SR_CTAID.X ;  /* 0x00000000000579c3 */ /* 0x000e300000002500 */
[----:B------:R-:W0:Y:S08]  /*0060*/  LDC R0, c[0x0][0x360] ;  /* 0x0000d800ff007b82 */ /* 0x000e300000000800 */
[----:B------:R-:W1:Y:S08]  /*0070*/  S2UR UR4, SR_CTAID.Y ;  /* 0x00000000000479c3 */ /* 0x000e700000002600 */
[----:B------:R-:W3:Y:S01]  /*0080*/  LDC R17, c[0x0][0x3a0] ;  /* 0x0000e800ff117b82 */ /* 0x000ee20000000800 */
[----:B0-----:R-:W-:-:S02]  /*0090*/  IMAD R0, R0, UR5, R5 ;  /* 0x0000000500007c24 */ /* 0x001fc4000f8e0205 */
[----:B-1----:R-:W-:-:S03]  /*00a0*/  IMAD R16, R16, UR4, R3 ;  /* 0x0000000410107c24 */ /* 0x002fc6000f8e0203 */
[----:B---3--:R-:W-:-:S04]  /*00b0*/  ISETP.GE.AND P0, PT, R0, R17, PT ;  /* 0x000000110000720c */ /* 0x008fc80003f06270 */
[----:B--2---:R-:W-:-:S13]  /*00c0*/  ISETP.GE.OR P0, PT, R16, UR6, P0 ;  /* 0x0000000610007c0c */ /* 0x004fda0008706670 */
[----:B------:R-:W-:Y:S05]  /*00d0*/  @P0 EXIT ;  /* 0x000000000000094d */ /* 0x000fea0003800000 */
[----:B------:R-:W0:Y:S01]  /*00e0*/  LDC R19, c[0x0][0x39c] ;  /* 0x0000e700ff137b82 */ /* 0x000e220000000800 */
[----:B------:R-:W1:Y:S01]  /*00f0*/  LDCU.64 UR4, c[0x0][0x358] ;  /* 0x00006b00ff0477ac */ /* 0x000e620008000a00 */
[----:B------:R-:W-:Y:S01]  /*0100*/  HFMA2 R24, -RZ, RZ, 0, 0 ;  /* 0x00000000ff187431 */ /* 0x000fe200000001ff */
[----:B0-----:R-:W-:-:S13]  /*0110*/  ISETP.GE.AND P0, PT, R19, 0x1, PT ;  /* 0x000000011300780c */ /* 0x001fda0003f06270 */
[----:B-1----:R-:W-:Y:S05]  /*0120*/  @!P0 BRA `(.L_x_3) ;  /* 0x0000000400e08947 */ /* 0x002fea0003800000 */
[C---:B------:R-:W-:Y:S01]  /*0130*/  ISETP.GE.U32.AND P1, PT, R19.reuse, 0x8, PT ;  /* 0x000000081300780c */ /* 0x040fe20003f26070 */
[----:B------:R-:W-:Y:S01]  /*0140*/  IMAD R20, R16, R19, RZ ;  /* 0x0000001310147224 */ /* 0x000fe200078e02ff */
[----:B------:R-:W-:Y:S02]  /*0150*/  LOP3.LUT R27, R19, 0x7, RZ, 0xc0, !PT ;  /* 0x00000007131b7812 */ /* 0x000fe400078ec0ff */
[----:B------:R-:W-:Y:S02]  /*0160*/  MOV R24, RZ ;  /* 0x000000ff00187202 */ /* 0x000fe40000000f00 */
[----:B------:R-:W-:Y:S02]  /*0170*/  ISETP.NE.AND P0, PT, R27, RZ, PT ;  /* 0x000000ff1b00720c */ /* 0x000fe40003f05270 */
[----:B------:R-:W-:-:S05]  /*0180*/  MOV R21, RZ ;  /* 0x000000ff00157202 */ /* 0x000fca0000000f00 */
[----:B------:R-:W-:Y:S06]  /*0190*/  @!P1 BRA `(.L_x_4) ;  /* 0x0000000000c49947 */ /* 0x000fec0003800000 */
[----:B------:R-:W0:Y:S01]  /*01a0*/  LDC.64 R2, c[0x0][0x380] ;  /* 0x0000e000ff027b82 */ /* 0x000e220000000a00 */
[----:B------:R-:W-:Y:S02]  /*01b0*/  LOP3.LUT R21, R19, 0x7ffffff8, RZ, 0xc0, !PT ;  /* 0x7ffffff813157812 */ /* 0x000fe400078ec0ff */
[----:B------:R-:W-:Y:S02]  /*01c0*/  MOV R24, RZ ;  /* 0x000000ff00187202 */ /* 0x000fe40000000f00 */
[----:B------:R-:W-:Y:S02]  /*01d0*/  MOV R18, R0 ;  /* 0x0000000000127202 */ /* 0x000fe40000000f00 */
[----:B------:R-:W-:Y:S01]  /*01e0*/  IADD3 R22, PT, PT, -R21, RZ, RZ ;  /* 0x000000ff15167210 */ /* 0x000fe20007ffe1ff */
[----:B0-----:R-:W-:-:S03]  /*01f0*/  IMAD.WIDE.U32 R2, R20, 0x4, R2 ;  /* 0x0000000414027825 */ /* 0x001fc600078e0002 */
[----:B------:R-:W-:-:S04]  /*0200*/  IADD3 R4, P1, PT, R2, 0x10, RZ ;  /* 0x0000001002047810 */ /* 0x000fc80007f3e0ff */
[----:B------:R-:W-:-:S09]  /*0210*/  IADD3.X R5, PT, PT, RZ, R3, RZ, P1, !PT ;  /* 0x00000003ff057210 */ /* 0x000fd20000ffe4ff */
.L_x_5:
[----:B------:R-:W0:Y:S01]  /*0220*/  LDC.64 R14, c[0x0][0x388] ;  /* 0x0000e200ff0e7b82 */ /* 0x000e220000000a00 */
[----:B------:R-:W-:Y:S02]  /*0230*/  MOV R2, R4 ;  /* 0x0000000400027202 */ /* 0x000fe40000000f00 */
[----:B------:R-:W-:-:S05]  /*0240*/  MOV R3, R5 ;  /* 0x0000000500037202 */ /* 0x000fca0000000f00 */
[----:B------:R-:W2:Y:S04]  /*0250*/  LDG.E R25, desc[UR4][R2.64+-0x10] ;  /* 0xfffff00402197981 */ /* 0x000ea8000c1e1900 */
[----:B------:R-:W3:Y:S04]  /*0260*/  LDG.E R23, desc[UR4][R2.64+-0xc] ;  /* 0xfffff40402177981 */ /* 0x000ee8000c1e1900 */
[----:B------:R-:W4:Y:S04]  /*0270*/  LDG.E R29, desc[UR4][R2.64+-0x8] ;  /* 0xfffff804021d7981 */ /* 0x000f28000c1e1900 */
[----:B------:R-:W5:Y:S01]  /*0280*/  LDG.E R28, desc[UR4][R2.64+-0x4] ;  /* 0xfffffc04021c7981 */ /* 0x000f62000c1e1900 */
[----:B0-----:R-:W-:-:S05]  /*0290*/  IMAD.WIDE R14, R18, 0x4, R14 ;  /* 0x00000004120e7825 */ /* 0x001fca00078e020e */
[----:B------:R0:W2:Y:S01]  /*02a0*/  LDG.E R26, desc[UR4][R14.64] ;  /* 0x000000040e1a7981 */ /* 0x0000a2000c1e1900 */
[----:B------:R-:W-:-:S04]  /*02b0*/  IMAD.WIDE R12, R17, 0x4, R14 ;  /* 0x00000004110c7825 */ /* 0x000fc800078e020e */
[C---:B------:R-:W-:Y:S02]  /*02c0*/  IMAD.WIDE R4, R17.reuse, 0x4, R12 ;  /* 0x0000000411047825 */ /* 0x040fe400078e020c */
[----:B------:R-:W3:Y:S02]  /*02d0*/  LDG.E R12, desc[UR4][R12.64] ;  /* 0x000000040c0c7981 */ /* 0x000ee4000c1e1900 */
[C---:B------:R-:W-:Y:S02]  /*02e0*/  IMAD.WIDE R8, R17.reuse, 0x4, R4 ;  /* 0x0000000411087825 */ /* 0x040fe400078e0204 */
[----:B------:R-:W4:Y:S02]  /*02f0*/  LDG.E R4, desc[UR4][R4.64] ;  /* 0x0000000404047981 */ /* 0x000f24000c1e1900 */
[C---:B------:R-:W-:Y:S02]  /*0300*/  IMAD.WIDE R6, R17.reuse, 0x4, R8 ;  /* 0x0000000411067825 */ /* 0x040fe400078e0208 */
[----:B------:R-:W5:Y:S02]  /*0310*/  LDG.E R8, desc[UR4][R8.64] ;  /* 0x0000000408087981 */ /* 0x000f64000c1e1900 */
[----:B------:R-:W-:-:S02]  /*0320*/  IMAD.WIDE R10, R17, 0x4, R6 ;  /* 0x00000004110a7825 */ /* 0x000fc400078e0206 */
[----:B------:R-:W5:Y:S04]  /*0330*/  LDG.E R5, desc[UR4][R2.64] ;  /* 0x0000000402057981 */ /* 0x000f68000c1e1900 */
[----:B------:R-:W5:Y:S01]  /*0340*/  LDG.E R6, desc[UR4][R6.64] ;  /* 0x0000000406067981 */ /* 0x000f62000c1e1900 */
[----:B0-----:R-:W-:-:S03]  /*0350*/  IMAD.WIDE R14, R17, 0x4, R10 ;  /* 0x00000004110e7825 */ /* 0x001fc600078e020a */
[----:B------:R-:W5:Y:S04]  /*0360*/  LDG.E R10, desc[UR4][R10.64] ;  /* 0x000000040a0a7981 */ /* 0x000f68000c1e1900 */
[----:B------:R-:W5:Y:S04]  /*0370*/  LDG.E R13, desc[UR4][R14.64] ;  /* 0x000000040e0d7981 */ /* 0x000f68000c1e1900 */
[----:B------:R-:W5:Y:S04]  /*0380*/  LDG.E R7, desc[UR4][R2.64+0x4] ;  /* 0x0000040402077981 */ /* 0x000f68000c1e1900 */
[----:B------:R-:W5:Y:S01]  /*0390*/  LDG.E R9, desc[UR4][R2.64+0xc] ;  /* 0x00000c0402097981 */ /* 0x000f62000c1e1900 */
[----:B--2---:R-:W-:Y:S01]  /*03a0*/  FFMA R26, R25, R26, R24 ;  /* 0x0000001a191a7223 */ /* 0x004fe20000000018 */
[----:B------:R-:W-:-:S02]  /*03b0*/  IMAD.WIDE R24, R17, 0x4, R14 ;  /* 0x0000000411187825 */ /* 0x000fc400078e020e */
[----:B------:R-:W2:Y:S04]  /*03c0*/  LDG.E R14, desc[UR4][R2.64+0x8] ;  /* 0x00000804020e7981 */ /* 0x000ea8000c1e1900 */
[----:B------:R-:W2:Y:S01]  /*03d0*/  LDG.E R24, desc[UR4][R24.64] ;  /* 0x0000000418187981 */ /* 0x000ea2000c1e1900 */
[----:B---3--:R-:W-:Y:S01]  /*03e0*/  FFMA R12, R23, R12, R26 ;  /* 0x0000000c170c7223 */ /* 0x008fe2000000001a */
[----:B------:R-:W-:-:S03]  /*03f0*/  IADD3 R22, PT, PT, R22, 0x8, RZ ;  /* 0x0000000816167810 */ /* 0x000fc60007ffe0ff */
[----:B----4-:R-:W-:Y:S01]  /*0400*/  FFMA R29, R29, R4, R12 ;  /* 0x000000041d1d7223 */ /* 0x010fe2000000000c */
[----:B------:R-:W-:-:S03]  /*0410*/  ISETP.NE.AND P1, PT, R22, RZ, PT ;  /* 0x000000ff1600720c */ /* 0x000fc60003f25270 */
[----:B-----5:R-:W-:Y:S01]  /*0420*/  FFMA R8, R28, R8, R29 ;  /* 0x000000081c087223 */ /* 0x020fe2000000001d */
[----:B------:R-:W-:-:S03]  /*0430*/  IADD3 R4, P2, PT, R2, 0x20, RZ ;  /* 0x0000002002047810 */ /* 0x000fc60007f5e0ff */
[----:B------:R-:W-:Y:S01]  /*0440*/  FFMA R6, R5, R6, R8 ;  /* 0x0000000605067223 */ /* 0x000fe20000000008 */
[----:B------:R-:W-:Y:S02]  /*0450*/  IADD3.X R5, PT, PT, RZ, R3, RZ, P2, !PT ;  /* 0x00000003ff057210 */ /* 0x000fe400017fe4ff */
[----:B------:R-:W-:Y:S01]  /*0460*/  LEA R18, R17, R18, 0x3 ;  /* 0x0000001211127211 */ /* 0x000fe200078e18ff */
[----:B------:R-:W-:-:S04]  /*0470*/  FFMA R7, R7, R10, R6 ;  /* 0x0000000a07077223 */ /* 0x000fc80000000006 */
[----:B--2---:R-:W-:-:S04]  /*0480*/  FFMA R14, R14, R13, R7 ;  /* 0x0000000d0e0e7223 */ /* 0x004fc80000000007 */
[----:B------:R-:W-:Y:S01]  /*0490*/  FFMA R24, R9, R24, R14 ;  /* 0x0000001809187223 */ /* 0x000fe2000000000e */
[----:B------:R-:W-:Y:S06]  /*04a0*/  @P1 BRA `(.L_x_5) ;  /* 0xfffffffc005c1947 */ /* 0x000fec000383ffff */
.L_x_4:
[----:B------:R-:W-:Y:S05]  /*04b0*/  @!P0 BRA `(.L_x_3) ;  /* 0x0000000000fc8947 */ /* 0x000fea0003800000 */
[----:B------:R-:W-:Y:S02]  /*04c0*/  ISETP.GE.U32.AND P1, PT, R27, 0x4, PT ;  /* 0x000000041b00780c */ /* 0x000fe40003f26070 */
[----:B------:R-:W-:-:S04]  /*04d0*/  LOP3.LUT R14, R19, 0x3, RZ, 0xc0, !PT ;  /* 0x00000003130e7812 */ /* 0x000fc800078ec0ff */
[----:B------:R-:W-:-:S07]  /*04e0*/  ISETP.NE.AND P0, PT, R14, RZ, PT ;  /* 0x000000ff0e00720c */ /* 0x000fce0003f05270 */
[----:B------:R-:W-:Y:S06]  /*04f0*/  @!P1 BRA `(.L_x_6) ;  /* 0x00000000006c9947 */ /* 0x000fec0003800000 */
[----:B------:R-:W0:Y:S01]  /*0500*/  LDC.64 R4, c[0x0][0x388] ;  /* 0x0000e200ff047b82 */ /* 0x000e220000000a00 */
[----:B------:R-:W1:Y:S01]  /*0510*/  LDCU.64 UR6, c[0x0][0x380] ;  /* 0x00007000ff0677ac */ /* 0x000e620008000a00 */
[----:B------:R-:W-:Y:S01]  /*0520*/  IMAD R7, R21, R17, R0 ;  /* 0x0000001115077224 */ /* 0x000fe200078e0200 */
[CC--:B------:R-:W-:Y:S02]  /*0530*/  IADD3 R3, PT, PT, R20.reuse, R21.reuse, RZ ;  /* 0x0000001514037210 */ /* 0x0c0fe40007ffe0ff */
[----:B------:R-:W-:-:S03]  /*0540*/  IADD3 R8, P1, PT, R20, R21, RZ ;  /* 0x0000001514087210 */ /* 0x000fc60007f3e0ff */
[----:B------:R-:W2:Y:S01]  /*0550*/  LDC.64 R12, c[0x0][0x380] ;  /* 0x0000e000ff0c7b82 */ /* 0x000ea20000000a00 */
[----:B0-----:R-:W-:-:S04]  /*0560*/  IMAD.WIDE R4, R7, 0x4, R4 ;  /* 0x0000000407047825 */ /* 0x001fc800078e0204 */
[----:B------:R-:W-:Y:S02]  /*0570*/  IMAD.WIDE R6, R17, 0x4, R4 ;  /* 0x0000000411067825 */ /* 0x000fe400078e0204 */
[----:B------:R-:W3:Y:S02]  /*0580*/  LDG.E R4, desc[UR4][R4.64] ;  /* 0x0000000404047981 */ /* 0x000ee4000c1e1900 */
[----:B--2---:R-:W-:Y:S01]  /*0590*/  IMAD.WIDE.U32 R12, R3, 0x4, R12 ;  /* 0x00000004030c7825 */ /* 0x004fe200078e000c */
[----:B------:R-:W-:Y:S02]  /*05a0*/  IADD3.X R3, PT, PT, RZ, RZ, RZ, P1, !PT ;  /* 0x000000ffff037210 */ /* 0x000fe40000ffe4ff */
[----:B-1----:R-:W-:-:S03]  /*05b0*/  LEA R2, P1, R8, UR6, 0x2 ;  /* 0x0000000608027c11 */ /* 0x002fc6000f8210ff */
[----:B------:R-:W3:Y:S01]  /*05c0*/  LDG.E R13, desc[UR4][R12.64] ;  /* 0x000000040c0d7981 */ /* 0x000ee2000c1e1900 */
[----:B------:R-:W-:Y:S01]  /*05d0*/  LEA.HI.X R3, R8, UR7, R3, 0x2, P1 ;  /* 0x0000000708037c11 */ /* 0x000fe200088f1403 */
[C---:B------:R-:W-:Y:S02]  /*05e0*/  IMAD.WIDE R8, R17.reuse, 0x4, R6 ;  /* 0x0000000411087825 */ /* 0x040fe400078e0206 */
[----:B------:R-:W2:Y:S04]  /*05f0*/  LDG.E R6, desc[UR4][R6.64] ;  /* 0x0000000406067981 */ /* 0x000ea8000c1e1900 */
[----:B------:R-:W2:Y:S01]  /*0600*/  LDG.E R15, desc[UR4][R2.64+0x4] ;  /* 0x00000404020f7981 */ /* 0x000ea2000c1e1900 */
[----:B------:R-:W-:-:S03]  /*0610*/  IMAD.WIDE R10, R17, 0x4, R8 ;  /* 0x00000004110a7825 */ /* 0x000fc600078e0208 */
[----:B------:R-:W4:Y:S04]  /*0620*/  LDG.E R22, desc[UR4][R8.64] ;  /* 0x0000000408167981 */ /* 0x000f28000c1e1900 */
[----:B------:R-:W4:Y:S04]  /*0630*/  LDG.E R18, desc[UR4][R2.64+0x8] ;  /* 0x0000080402127981 */ /* 0x000f28000c1e1900 */
[----:B------:R-:W5:Y:S04]  /*0640*/  LDG.E R26, desc[UR4][R2.64+0xc] ;  /* 0x00000c04021a7981 */ /* 0x000f68000c1e1900 */
[----:B------:R-:W5:Y:S01]  /*0650*/  LDG.E R10, desc[UR4][R10.64] ;  /* 0x000000040a0a7981 */ /* 0x000f62000c1e1900 */
[----:B------:R-:W-:Y:S01]  /*0660*/  IADD3 R21, PT, PT, R21, 0x4, RZ ;  /* 0x0000000415157810 */ /* 0x000fe20007ffe0ff */
[----:B---3--:R-:W-:-:S04]  /*0670*/  FFMA R24, R13, R4, R24 ;  /* 0x000000040d187223 */ /* 0x008fc80000000018 */
[----:B--2---:R-:W-:-:S04]  /*0680*/  FFMA R15, R15, R6, R24 ;  /* 0x000000060f0f7223 */ /* 0x004fc80000000018 */
[----:B----4-:R-:W-:-:S04]  /*0690*/  FFMA R15, R18, R22, R15 ;  /* 0x00000016120f7223 */ /* 0x010fc8000000000f */
[----:B-----5:R-:W-:-:S07]  /*06a0*/  FFMA R24, R26, R10, R15 ;  /* 0x0000000a1a187223 */ /* 0x020fce000000000f */
.L_x_6:
[----:B------:R-:W-:Y:S05]  /*06b0*/  @!P0 BRA `(.L_x_3) ;  /* 0x00000000007c8947 */ /* 0x000fea0003800000 */
[----:B------:R-:W-:Y:S01]  /*06c0*/  ISETP.NE.AND P1, PT, R14, 0x1, PT ;  /* 0x000000010e00780c */ /* 0x000fe20003f25270 */
[----:B------:R-:W0:Y:S01]  /*06d0*/  LDC.64 R10, c[0x0][0x380] ;  /* 0x0000e000ff0a7b82 */ /* 0x000e220000000a00 */
[----:B------:R-:W-:-:S04]  /*06e0*/  LOP3.LUT R19, R19, 0x1, RZ, 0xc0, !PT ;  /* 0x0000000113137812 */ /* 0x000fc800078ec0ff */
[----:B------:R-:W-:-:S03]  /*06f0*/  ISETP.NE.U32.AND P0, PT, R19, 0x1, PT ;  /* 0x000000011300780c */ /* 0x000fc60003f05070 */
[----:B------:R-:W1:Y:S04]  /*0700*/  LDC.64 R8, c[0x0][0x388] ;  /* 0x0000e200ff087b82 */ /* 0x000e680000000a00 */
[CC--:B------:R-:W-:Y:S02]  /*0710*/  @P1 IADD3 R13, PT, PT, R20.reuse, R21.reuse, RZ ;  /* 0x00000015140d1210 */ /* 0x0c0fe40007ffe0ff */
[----:B------:R-:W-:Y:S02]  /*0720*/  @P1 IADD3 R12, P2, PT, R20, R21, RZ ;  /* 0x00000015140c1210 */ /* 0x000fe40007f5e0ff */
[----:B------:R-:W2:Y:S02]  /*0730*/  @P1 LDC.64 R2, c[0x0][0x380] ;  /* 0x0000e000ff021b82 */ /* 0x000ea40000000a00 */
[----:B------:R-:W-:-:S06]  /*0740*/  @P1 IADD3.X R14, PT, PT, RZ, RZ, RZ, P2, !PT ;  /* 0x000000ffff0e1210 */ /* 0x000fcc00017fe4ff */
[----:B------:R-:W3:Y:S01]  /*0750*/  LDC.64 R4, c[0x0][0x380] ;  /* 0x0000e000ff047b82 */ /* 0x000ee20000000a00 */
[----:B0-----:R-:W-:-:S04]  /*0760*/  @P1 IMAD.WIDE.U32 R10, R13, 0x4, R10 ;  /* 0x000000040d0a1825 */ /* 0x001fc800078e000a */
[C---:B------:R-:W-:Y:S01]  /*0770*/  @P1 IMAD R13, R21.reuse, R17, R0 ;  /* 0x00000011150d1224 */ /* 0x040fe200078e0200 */
[----:B------:R-:W-:Y:S01]  /*0780*/  @P1 IADD3 R21, PT, PT, R21, 0x2, RZ ;  /* 0x0000000215151810 */ /* 0x000fe20007ffe0ff */
[----:B------:R-:W4:Y:S01]  /*0790*/  @P1 LDG.E R11, desc[UR4][R10.64] ;  /* 0x000000040a0b1981 */ /* 0x000f22000c1e1900 */
[----:B------:R-:W0:Y:S01]  /*07a0*/  LDC.64 R6, c[0x0][0x388] ;  /* 0x0000e200ff067b82 */ /* 0x000e220000000a00 */
[----:B-1----:R-:W-:Y:S01]  /*07b0*/  @P1 IMAD.WIDE R8, R13, 0x4, R8 ;  /* 0x000000040d081825 */ /* 0x002fe200078e0208 */
[----:B------:R-:W-:Y:S02]  /*07c0*/  @!P0 IADD3 R15, PT, PT, R20, R21, RZ ;  /* 0x00000015140f8210 */ /* 0x000fe40007ffe0ff */
[----:B--2---:R-:W-:Y:S01]  /*07d0*/  @P1 LEA R2, P2, R12, R2, 0x2 ;  /* 0x000000020c021211 */ /* 0x004fe200078410ff */
[----:B------:R-:W-:-:S03]  /*07e0*/  @!P0 IMAD R21, R21, R17, R0 ;  /* 0x0000001115158224 */ /* 0x000fc600078e0200 */
[----:B------:R-:W-:Y:S01]  /*07f0*/  @P1 LEA.HI.X R3, R12, R3, R14, 0x2, P2 ;  /* 0x000000030c031211 */ /* 0x000fe200010f140e */
[----:B------:R-:W-:Y:S01]  /*0800*/  @P1 IMAD.WIDE R12, R17, 0x4, R8 ;  /* 0x00000004110c1825 */ /* 0x000fe200078e0208 */
[----:B------:R-:W4:Y:S03]  /*0810*/  @P1 LDG.E R14, desc[UR4][R8.64] ;  /* 0x00000004080e1981 */ /* 0x000f26000c1e1900 */
[----:B---3--:R-:W-:Y:S01]  /*0820*/  @!P0 IMAD.WIDE.U32 R4, R15, 0x4, R4 ;  /* 0x000000040f048825 */ /* 0x008fe200078e0004 */
[----:B------:R-:W2:Y:S04]  /*0830*/  @P1 LDG.E R2, desc[UR4][R2.64+0x4] ;  /* 0x0000040402021981 */ /* 0x000ea8000c1e1900 */
[----:B------:R-:W2:Y:S01]  /*0840*/  @P1 LDG.E R12, desc[UR4][R12.64] ;  /* 0x000000040c0c1981 */ /* 0x000ea2000c1e1900 */
[----:B0-----:R-:W-:-:S03]  /*0850*/  @!P0 IMAD.WIDE R6, R21, 0x4, R6 ;  /* 0x0000000415068825 */ /* 0x001fc600078e0206 */
[----:B------:R-:W3:Y:S04]  /*0860*/  @!P0 LDG.E R5, desc[UR4][R4.64] ;  /* 0x0000000404058981 */ /* 0x000ee8000c1e1900 */
[----:B------:R-:W3:Y:S01]  /*0870*/  @!P0 LDG.E R6, desc[UR4][R6.64] ;  /* 0x0000000406068981 */ /* 0x000ee2000c1e1900 */
[----:B----4-:R-:W-:-:S04]  /*0880*/  @P1 FFMA R11, R11, R14, R24 ;  /* 0x0000000e0b0b1223 */ /* 0x010fc80000000018 */
[----:B--2---:R-:W-:-:S04]  /*0890*/  @P1 FFMA R24, R2, R12, R11 ;  /* 0x0000000c02181223 */ /* 0x004fc8000000000b */
[----:B---3--:R-:W-:-:S07]  /*08a0*/  @!P0 FFMA R24, R5, R6, R24 ;  /* 0x0000000605188223 */ /* 0x008fce0000000018 */
.L_x_3:
[----:B------:R-:W0:Y:S01]  /*08b0*/  LDC.64 R2, c[0x0][0x390] ;  /* 0x0000e400ff027b82 */ /* 0x000e220000000a00 */
[----:B------:R-:W-:-:S04]  /*08c0*/  IMAD R17, R16, R17, R0 ;  /* 0x0000001110117224 */ /* 0x000fc800078e0200 */
[----:B0-----:R-:W-:-:S05]  /*08d0*/  IMAD.WIDE R2, R17, 0x4, R2 ;  /* 0x0000000411027825 */ /* 0x001fca00078e0202 */
[----:B------:R-:W-:Y:S01]  /*08e0*/  STG.E desc[UR4][R2.64], R24 ;  /* 0x0000001802007986 */ /* 0x000fe2000c101904 */
[----:B------:R-:W-:Y:S05]  /*08f0*/  EXIT ;  /* 0x000000000000794d */ /* 0x000fea0003800000 */
.L_x_7:
        /* <DEDUP_REMOVED lines=16> */
.L_x_9:


//--------------------- .nv.shared._Z21MatrixMulTilingKernelPfS_S_iii --------------------------
	.section	.nv.shared._Z21MatrixMulTilingKernelPfS_S_iii,"aw",@nobits
	.sectionflags	@""
	.align	4
.nv.shared._Z21MatrixMulTilingKernelPfS_S_iii:
	.zero		9216


//--------------------- .nv.shared.reserved.0     --------------------------
	.section	.nv.shared.reserved.0,"aw",@nobits
	.weak		__nv_reservedSMEM_offset_0_alias
	.size		__nv_reservedSMEM_offset_0_alias, 0, 64
	.other		__nv_reservedSMEM_offset_0_alias,@"STO_CUDA_RESERVED_SHARED STV_DEFAULT"
__nv_reservedSMEM_offset_0_alias:
	.zero		0
	.zero		64


//--------------------- .nv.constant0._Z21MatrixMulTilingKernelPfS_S_iii --------------------------
	.section	.nv.constant0._Z21MatrixMulTilingKernelPfS_S_iii,"a",@progbits
	.sectionflags	@""
	.align	4
.nv.constant0._Z21MatrixMulTilingKernelPfS_S_iii:
	.zero		932


//--------------------- .nv.constant0._Z15MatrixMulKernelPfS_S_iii --------------------------
	.section	.nv.constant0._Z15MatrixMulKernelPfS_S_iii,"a",@progbits
	.sectionflags	@""
	.align	4
.nv.constant0._Z15MatrixMulKernelPfS_S_iii:
	.zero		932


//--------------------- SYMBOLS --------------------------

	.type		.nv.reservedSmem.offset0,@object
	.size		.nv.reservedSmem.offset0,0x4
	.type		.nv.reservedSmem.cap,@object
	.size		.nv.reservedSmem.cap,0x4
